//
// Generated by NVIDIA NVVM Compiler
//
// Compiler Build ID: CL-36424714
// Cuda compilation tools, release 13.0, V13.0.88
// Based on NVVM 20.0.0
//

.version 9.0
.target sm_100
.address_size 64

	// .globl	_Z5SievePcyy
.global .align 4 .b8 precalc_xorwow_matrix[102400];
.global .align 4 .b8 precalc_xorwow_offset_matrix[102400];
.global .align 4 .b8 mrg32k3aM1[2304];
.global .align 4 .b8 mrg32k3aM2[2304];
.global .align 4 .b8 mrg32k3aM1SubSeq[2016];
.global .align 4 .b8 mrg32k3aM2SubSeq[2016];
.global .align 4 .b8 mrg32k3aM1Seq[2304];
.global .align 4 .b8 mrg32k3aM2Seq[2304];
.const .align 8 .b8 __cr_lgamma_table[72];

.visible .entry _Z5SievePcyy(
	.param .u64 .ptr .align 1 _Z5SievePcyy_param_0,
	.param .u64 _Z5SievePcyy_param_1,
	.param .u64 _Z5SievePcyy_param_2
)
{
	.reg .pred 	%p<6>;
	.reg .b16 	%rs<3>;
	.reg .b32 	%r<5>;
	.reg .b64 	%rd<14>;
	.reg .b64 	%fd<3>;

	ld.param.u64 	%rd7, [_Z5SievePcyy_param_0];
	ld.param.u64 	%rd6, [_Z5SievePcyy_param_1];
	ld.param.u64 	%rd8, [_Z5SievePcyy_param_2];
	cvta.to.global.u64 	%rd1, %rd7;
	mov.u32 	%r1, %ctaid.x;
	mov.u32 	%r2, %ntid.x;
	mov.u32 	%r3, %tid.x;
	mad.lo.s32 	%r4, %r1, %r2, %r3;
	cvt.u64.u32 	%rd9, %r4;
	add.s64 	%rd2, %rd8, %rd9;
	cvt.rn.f64.u64 	%fd1, %rd6;
	sqrt.rn.f64 	%fd2, %fd1;
	cvt.rzi.u64.f64 	%rd10, %fd2;
	setp.gt.u64 	%p1, %rd2, %rd10;
	@%p1 bra 	$L__BB0_3;
	add.s64 	%rd11, %rd1, %rd2;
	ld.global.u8 	%rs1, [%rd11];
	setp.ne.s16 	%p2, %rs1, 1;
	shl.b64 	%rd13, %rd2, 1;
	setp.ge.u64 	%p3, %rd13, %rd6;
	or.pred  	%p4, %p2, %p3;
	@%p4 bra 	$L__BB0_3;
$L__BB0_2:
	add.s64 	%rd12, %rd1, %rd13;
	mov.b16 	%rs2, 0;
	st.global.u8 	[%rd12], %rs2;
	add.s64 	%rd13, %rd13, %rd2;
	setp.lt.u64 	%p5, %rd13, %rd6;
	@%p5 bra 	$L__BB0_2;
$L__BB0_3:
	ret;

}


// ===== COMPILED SASS (sm_100) =====

	.target	sm_100

	.elftype	@"ET_EXEC"


//--------------------- .note.nv.tkinfo           --------------------------
	.section	.note.nv.tkinfo,"",@"SHT_NOTE"
	.sectionflags	@"SHF_NOTE_NV_TKINFO"
	.tkinfo
        /*0018*/ 	.word	0x00000002
        /*0030*/ 	.string	""
        /*0030*/ 	.string	"ptxas"
        /*0030*/ 	.string	"Cuda compilation tools, release 13.0, V13.0.88"
        /*0030*/ 	.string	"Build cuda_13.0.r13.0/compiler.36424714_0"
        /*0030*/ 	.string	"-arch sm_100 -m 64 "



//--------------------- .note.nv.cuinfo           --------------------------
	.section	.note.nv.cuinfo,"",@"SHT_NOTE"
	.sectionflags	@"SHF_NOTE_NV_CUINFO"
        /*0018*/ 	.short	0x0002
        /*001a*/ 	.short	0x0064
        /*001c*/ 	.short	0x0082
	.zero		2


//--------------------- .nv.info                  --------------------------
	.section	.nv.info,"",@"SHT_CUDA_INFO"
	.align	4


	//----- nvinfo : EIATTR_REGCOUNT
	.align		4
        /*0000*/ 	.byte	0x04, 0x2f
        /*0002*/ 	.short	(.L_10 - .L_9)
	.align		4
.L_9:
        /*0004*/ 	.word	index@(_Z5SievePcyy)
        /*0008*/ 	.word	0x00000014


	//----- nvinfo : EIATTR_FRAME_SIZE
	.align		4
.L_10:
        /*000c*/ 	.byte	0x04, 0x11
        /*000e*/ 	.short	(.L_12 - .L_11)
	.align		4
.L_11:
        /*0010*/ 	.word	index@($__internal_0_$__cuda_sm20_dsqrt_rn_f64_mediumpath_v1)
        /*0014*/ 	.word	0x00000000


	//----- nvinfo : EIATTR_FRAME_SIZE
	.align		4
.L_12:
        /*0018*/ 	.byte	0x04, 0x11
        /*001a*/ 	.short	(.L_14 - .L_13)
	.align		4
.L_13:
        /*001c*/ 	.word	index@(_Z5SievePcyy)
        /*0020*/ 	.word	0x00000000


	//----- nvinfo : EIATTR_MIN_STACK_SIZE
	.align		4
.L_14:
        /*0024*/ 	.byte	0x04, 0x12
        /*0026*/ 	.short	(.L_16 - .L_15)
	.align		4
.L_15:
        /*0028*/ 	.word	index@(_Z5SievePcyy)
        /*002c*/ 	.word	0x00000000
.L_16:


//--------------------- .nv.compat                --------------------------
	.section	.nv.compat,"",@"SHT_CUDA_COMPAT_INFO"
	.align	4
        /*0000*/ 	.byte	0x02, 0x09, 0x00, 0x00, 0x02, 0x02, 0x01, 0x00, 0x02, 0x05, 0x05, 0x00, 0x03, 0x07, 0x01, 0x01
        /*0010*/ 	.byte	0x02, 0x03, 0x00, 0x00, 0x02, 0x06, 0x01, 0x00, 0x04, 0x0b, 0x08, 0x00, 0x01, 0x00, 0x00, 0x00
        /*0020*/ 	.byte	0x00, 0x00, 0x00, 0x00


//--------------------- .nv.info._Z5SievePcyy     --------------------------
	.section	.nv.info._Z5SievePcyy,"",@"SHT_CUDA_INFO"
	.sectionflags	@""
	.align	4


	//----- nvinfo : EIATTR_CUDA_API_VERSION
	.align		4
        /*0000*/ 	.byte	0x04, 0x37
        /*0002*/ 	.short	(.L_18 - .L_17)
.L_17:
        /*0004*/ 	.word	0x00000082


	//----- nvinfo : EIATTR_KPARAM_INFO
	.align		4
.L_18:
        /*0008*/ 	.byte	0x04, 0x17
        /*000a*/ 	.short	(.L_20 - .L_19)
.L_19:
        /*000c*/ 	.word	0x00000000
        /*0010*/ 	.short	0x0002
        /*0012*/ 	.short	0x0010
        /*0014*/ 	.byte	0x00, 0xf0, 0x21, 0x00


	//----- nvinfo : EIATTR_KPARAM_INFO
	.align		4
.L_20:
        /*0018*/ 	.byte	0x04, 0x17
        /*001a*/ 	.short	(.L_22 - .L_21)
.L_21:
        /*001c*/ 	.word	0x00000000
        /*0020*/ 	.short	0x0001
        /*0022*/ 	.short	0x0008
        /*0024*/ 	.byte	0x00, 0xf0, 0x21, 0x00


	//----- nvinfo : EIATTR_KPARAM_INFO
	.align		4
.L_22:
        /*0028*/ 	.byte	0x04, 0x17
        /*002a*/ 	.short	(.L_24 - .L_23)
.L_23:
        /*002c*/ 	.word	0x00000000
        /*0030*/ 	.short	0x0000
        /*0032*/ 	.short	0x0000
        /*0034*/ 	.byte	0x00, 0xf5, 0x21, 0x00


	//----- nvinfo : EIATTR_SPARSE_MMA_MASK
	.align		4
.L_24:
        /*0038*/ 	.byte	0x03, 0x50
        /*003a*/ 	.short	0x0000


	//----- nvinfo : EIATTR_MAXREG_COUNT
	.align		4
        /*003c*/ 	.byte	0x03, 0x1b
        /*003e*/ 	.short	0x00ff


	//----- nvinfo : EIATTR_MERCURY_ISA_VERSION
	.align		4
        /*0040*/ 	.byte	0x03, 0x5f
        /*0042*/ 	.short	0x0101


	//----- nvinfo : EIATTR_VRC_CTA_INIT_COUNT
	.align		4
        /*0044*/ 	.byte	0x02, 0x4a
	.zero		1
	.zero		1


	//----- nvinfo : EIATTR_EXIT_INSTR_OFFSETS
	.align		4
        /*0048*/ 	.byte	0x04, 0x1c
        /*004a*/ 	.short	(.L_26 - .L_25)


	//   ....[0]....
.L_25:
        /*004c*/ 	.word	0x000001f0


	//   ....[1]....
        /*0050*/ 	.word	0x000002a0


	//   ....[2]....
        /*0054*/ 	.word	0x00000330


	//----- nvinfo : EIATTR_CRS_STACK_SIZE
	.align		4
.L_26:
        /*0058*/ 	.byte	0x04, 0x1e
        /*005a*/ 	.short	(.L_28 - .L_27)
.L_27:
        /*005c*/ 	.word	0x00000000


	//----- nvinfo : EIATTR_CBANK_PARAM_SIZE
	.align		4
.L_28:
        /*0060*/ 	.byte	0x03, 0x19
        /*0062*/ 	.short	0x0018


	//----- nvinfo : EIATTR_PARAM_CBANK
	.align		4
        /*0064*/ 	.byte	0x04, 0x0a
        /*0066*/ 	.short	(.L_30 - .L_29)
	.align		4
.L_29:
        /*0068*/ 	.word	index@(.nv.constant0._Z5SievePcyy)
        /*006c*/ 	.short	0x0380
        /*006e*/ 	.short	0x0018


	//----- nvinfo : EIATTR_SW_WAR
	.align		4
.L_30:
        /*0070*/ 	.byte	0x04, 0x36
        /*0072*/ 	.short	(.L_32 - .L_31)
.L_31:
        /*0074*/ 	.word	0x00000008
.L_32:


//--------------------- .nv.callgraph             --------------------------
	.section	.nv.callgraph,"",@"SHT_CUDA_CALLGRAPH"
	.align	4
	.sectionentsize	8
	.align		4
        /*0000*/ 	.word	0x00000000
	.align		4
        /*0004*/ 	.word	0xffffffff
	.align		4
        /*0008*/ 	.word	0x00000000
	.align		4
        /*000c*/ 	.word	0xfffffffe
	.align		4
        /*0010*/ 	.word	0x00000000
	.align		4
        /*0014*/ 	.word	0xfffffffd
	.align		4
        /*0018*/ 	.word	0x00000000
	.align		4
        /*001c*/ 	.word	0xfffffffc


//--------------------- .nv.constant4             --------------------------
	.section	.nv.constant4,"a",@progbits
	.align	8
	.align		8
.nv.constant4:
        /*0000*/ 	.dword	precalc_xorwow_matrix
	.align		8
        /*0008*/ 	.dword	precalc_xorwow_offset_matrix
	.align		8
        /*0010*/ 	.dword	mrg32k3aM1
	.align		8
        /*0018*/ 	.dword	mrg32k3aM2
	.align		8
        /*0020*/ 	.dword	mrg32k3aM1SubSeq
	.align		8
        /*0028*/ 	.dword	mrg32k3aM2SubSeq
	.align		8
        /*0030*/ 	.dword	mrg32k3aM1Seq
	.align		8
        /*0038*/ 	.dword	mrg32k3aM2Seq


//--------------------- .nv.constant3             --------------------------
	.section	.nv.constant3,"a",@progbits
	.align	8
.nv.constant3:
	.type		__cr_lgamma_table,@object
	.size		__cr_lgamma_table,(.L_8 - __cr_lgamma_table)
__cr_lgamma_table:
        /*0000*/ 	.byte	0x00, 0x00, 0x00, 0x00, 0x00, 0x00, 0x00, 0x00, 0x00, 0x00, 0x00, 0x00, 0x00, 0x00, 0x00, 0x00
        /*0010*/ 	.byte	0xef, 0x39, 0xfa, 0xfe, 0x42, 0x2e, 0xe6, 0x3f, 0x02, 0x20, 0x2a, 0xfa, 0x0b, 0xab, 0xfc, 0x3f
        /*0020*/ 	.byte	0xf9, 0x2c, 0x92, 0x7c, 0xa7, 0x6c, 0x09, 0x40, 0xc9, 0x79, 0x44, 0x3c, 0x64, 0x26, 0x13, 0x40
        /*0030*/ 	.byte	0xca, 0x01, 0xcf, 0x3a, 0x27, 0x51, 0x1a, 0x40, 0x30, 0xcc, 0x2d, 0xf3, 0xe1, 0x0c, 0x21, 0x40
        /*0040*/ 	.byte	0x0d, 0xb7, 0xfc, 0x82, 0x8e, 0x35, 0x25, 0x40
.L_8:


//--------------------- .text._Z5SievePcyy        --------------------------
	.section	.text._Z5SievePcyy,"ax",@progbits
	.align	128
        .global         _Z5SievePcyy
        .type           _Z5SievePcyy,@function
        .size           _Z5SievePcyy,(.L_x_6 - _Z5SievePcyy)
        .other          _Z5SievePcyy,@"STO_CUDA_ENTRY STV_DEFAULT"
_Z5SievePcyy:
.text._Z5SievePcyy:
[----:B------:R-:W-:Y:S01]  /*0000*/  LDC R1, c[0x0][0x37c] ;  /* 0x0000df00ff017b82 */ /* 0x000fe20000000800 */
[----:B------:R-:W0:Y:S01]  /*0010*/  LDCU.64 UR4, c[0x0][0x388] ;  /* 0x00007100ff0477ac */ /* 0x000e220008000a00 */
[----:B------:R-:W1:Y:S01]  /*0020*/  S2R R13, SR_TID.X ;  /* 0x00000000000d7919 */ /* 0x000e620000002100 */
[----:B------:R-:W-:-:S05]  /*0030*/  IMAD.MOV.U32 R8, RZ, RZ, 0x0 ;  /* 0x00000000ff087424 */ /* 0x000fca00078e00ff */
[----:B------:R-:W1:Y:S01]  /*0040*/  LDC R0, c[0x0][0x360] ;  /* 0x0000d800ff007b82 */ /* 0x000e620000000800 */
[----:B------:R-:W-:Y:S01]  /*0050*/  IMAD.MOV.U32 R9, RZ, RZ, 0x3fd80000 ;  /* 0x3fd80000ff097424 */ /* 0x000fe200078e00ff */
[----:B------:R-:W2:Y:S01]  /*0060*/  LDCU.64 UR6, c[0x0][0x390] ;  /* 0x00007200ff0677ac */ /* 0x000ea20008000a00 */
[----:B0-----:R-:W0:Y:S05]  /*0070*/  I2F.F64.U64 R4, UR4 ;  /* 0x0000000400047d12 */ /* 0x001e2a0008301800 */
[----:B------:R-:W1:Y:S03]  /*0080*/  S2UR UR4, SR_CTAID.X ;  /* 0x00000000000479c3 */ /* 0x000e660000002500 */
[----:B0-----:R-:W0:Y:S01]  /*0090*/  MUFU.RSQ64H R7, R5 ;  /* 0x0000000500077308 */ /* 0x001e220000001c00 */
[----:B------:R-:W-:-:S05]  /*00a0*/  VIADD R6, R5, 0xfcb00000 ;  /* 0xfcb0000005067836 */ /* 0x000fca0000000000 */
[----:B------:R-:W-:Y:S01]  /*00b0*/  ISETP.GE.U32.AND P0, PT, R6, 0x7ca00000, PT ;  /* 0x7ca000000600780c */ /* 0x000fe20003f06070 */
[----:B-1----:R-:W-:-:S05]  /*00c0*/  IMAD R0, R0, UR4, R13 ;  /* 0x0000000400007c24 */ /* 0x002fca000f8e020d */
[----:B--2---:R-:W-:Y:S01]  /*00d0*/  IADD3 R0, P1, PT, R0, UR6, RZ ;  /* 0x0000000600007c10 */ /* 0x004fe2000ff3e0ff */
[----:B0-----:R-:W-:-:S08]  /*00e0*/  DMUL R2, R6, R6 ;  /* 0x0000000606027228 */ /* 0x001fd00000000000 */
[----:B------:R-:W-:-:S08]  /*00f0*/  DFMA R2, R4, -R2, 1 ;  /* 0x3ff000000402742b */ /* 0x000fd00000000802 */
[----:B------:R-:W-:Y:S02]  /*0100*/  DFMA R8, R2, R8, 0.5 ;  /* 0x3fe000000208742b */ /* 0x000fe40000000008 */
[----:B------:R-:W-:-:S08]  /*0110*/  DMUL R2, R6, R2 ;  /* 0x0000000206027228 */ /* 0x000fd00000000000 */
[----:B------:R-:W-:Y:S01]  /*0120*/  DFMA R10, R8, R2, R6 ;  /* 0x00000002080a722b */ /* 0x000fe20000000006 */
[----:B------:R-:W-:-:S07]  /*0130*/  IMAD.X R3, RZ, RZ, UR7, P1 ;  /* 0x00000007ff037e24 */ /* 0x000fce00088e06ff */
[----:B------:R-:W-:Y:S02]  /*0140*/  DMUL R8, R4, R10 ;  /* 0x0000000a04087228 */ /* 0x000fe40000000000 */
[----:B------:R-:W-:Y:S02]  /*0150*/  VIADD R17, R11, 0xfff00000 ;  /* 0xfff000000b117836 */ /* 0x000fe40000000000 */
[----:B------:R-:W-:-:S04]  /*0160*/  IMAD.MOV.U32 R16, RZ, RZ, R10 ;  /* 0x000000ffff107224 */ /* 0x000fc800078e000a */
[----:B------:R-:W-:-:S08]  /*0170*/  DFMA R12, R8, -R8, R4 ;  /* 0x80000008080c722b */ /* 0x000fd00000000004 */
[----:B------:R-:W-:Y:S01]  /*0180*/  DFMA R14, R12, R16, R8 ;  /* 0x000000100c0e722b */ /* 0x000fe20000000008 */
[----:B------:R-:W-:Y:S10]  /*0190*/  @!P0 BRA `(.L_x_0) ;  /* 0x0000000000088947 */ /* 0x000ff40003800000 */
[----:B------:R-:W-:-:S07]  /*01a0*/  MOV R2, 0x1c0 ;  /* 0x000001c000027802 */ /* 0x000fce0000000f00 */
[----:B------:R-:W-:Y:S05]  /*01b0*/  CALL.REL.NOINC `($__internal_0_$__cuda_sm20_dsqrt_rn_f64_mediumpath_v1) ;  /* 0x0000000000607944 */ /* 0x000fea0003c00000 */
.L_x_0:
[----:B------:R-:W0:Y:S02]  /*01c0*/  F2I.U64.F64.TRUNC R14, R14 ;  /* 0x0000000e000e7311 */ /* 0x000e24000030d800 */
[----:B0-----:R-:W-:-:S04]  /*01d0*/  ISETP.GT.U32.AND P0, PT, R0, R14, PT ;  /* 0x0000000e0000720c */ /* 0x001fc80003f04070 */
[----:B------:R-:W-:-:S13]  /*01e0*/  ISETP.GT.U32.AND.EX P0, PT, R3, R15, PT, P0 ;  /* 0x0000000f0300720c */ /* 0x000fda0003f04100 */
[----:B------:R-:W-:Y:S05]  /*01f0*/  @P0 EXIT ;  /* 0x000000000000094d */ /* 0x000fea0003800000 */
[----:B------:R-:W0:Y:S01]  /*0200*/  LDCU.128 UR8, c[0x0][0x380] ;  /* 0x00007000ff0877ac */ /* 0x000e220008000c00 */
[----:B------:R-:W1:Y:S01]  /*0210*/  LDCU.64 UR4, c[0x0][0x358] ;  /* 0x00006b00ff0477ac */ /* 0x000e620008000a00 */
[----:B0-----:R-:W-:-:S04]  /*0220*/  IADD3 R4, P0, PT, R0, UR8, RZ ;  /* 0x0000000800047c10 */ /* 0x001fc8000ff1e0ff */
[----:B------:R-:W-:-:S05]  /*0230*/  IADD3.X R5, PT, PT, R3, UR9, RZ, P0, !PT ;  /* 0x0000000903057c10 */ /* 0x000fca00087fe4ff */
[----:B-1----:R-:W2:Y:S01]  /*0240*/  LDG.E.U8 R4, desc[UR4][R4.64] ;  /* 0x0000000404047981 */ /* 0x002ea2000c1e1100 */
[C---:B------:R-:W-:Y:S01]  /*0250*/  IMAD.SHL.U32 R7, R0.reuse, 0x2, RZ ;  /* 0x0000000200077824 */ /* 0x040fe200078e00ff */
[----:B------:R-:W-:-:S04]  /*0260*/  SHF.L.U64.HI R2, R0, 0x1, R3 ;  /* 0x0000000100027819 */ /* 0x000fc80000010203 */
[----:B------:R-:W-:-:S04]  /*0270*/  ISETP.GE.U32.AND P0, PT, R7, UR10, PT ;  /* 0x0000000a07007c0c */ /* 0x000fc8000bf06070 */
[----:B------:R-:W-:-:S04]  /*0280*/  ISETP.GE.U32.AND.EX P0, PT, R2, UR11, PT, P0 ;  /* 0x0000000b02007c0c */ /* 0x000fc8000bf06100 */
[----:B--2---:R-:W-:-:S13]  /*0290*/  ISETP.NE.OR P0, PT, R4, 0x1, P0 ;  /* 0x000000010400780c */ /* 0x004fda0000705670 */
[----:B------:R-:W-:Y:S05]  /*02a0*/  @P0 EXIT ;  /* 0x000000000000094d */ /* 0x000fea0003800000 */
.L_x_1:
[C---:B------:R-:W-:Y:S02]  /*02b0*/  IADD3 R4, P0, PT, R7.reuse, UR8, RZ ;  /* 0x0000000807047c10 */ /* 0x040fe4000ff1e0ff */
[----:B------:R-:W-:Y:S02]  /*02c0*/  IADD3 R7, P1, PT, R7, R0, RZ ;  /* 0x0000000007077210 */ /* 0x000fe40007f3e0ff */
[C---:B------:R-:W-:Y:S02]  /*02d0*/  IADD3.X R5, PT, PT, R2.reuse, UR9, RZ, P0, !PT ;  /* 0x0000000902057c10 */ /* 0x040fe400087fe4ff */
[----:B------:R-:W-:Y:S01]  /*02e0*/  ISETP.GE.U32.AND P0, PT, R7, UR10, PT ;  /* 0x0000000a07007c0c */ /* 0x000fe2000bf06070 */
[----:B------:R-:W-:Y:S02]  /*02f0*/  IMAD.X R2, R2, 0x1, R3, P1 ;  /* 0x0000000102027824 */ /* 0x000fe400008e0603 */
[----:B------:R0:W-:Y:S03]  /*0300*/  STG.E.U8 desc[UR4][R4.64], RZ ;  /* 0x000000ff04007986 */ /* 0x0001e6000c101104 */
[----:B------:R-:W-:-:S13]  /*0310*/  ISETP.GE.U32.AND.EX P0, PT, R2, UR11, PT, P0 ;  /* 0x0000000b02007c0c */ /* 0x000fda000bf06100 */
[----:B0-----:R-:W-:Y:S05]  /*0320*/  @!P0 BRA `(.L_x_1) ;  /* 0xfffffffc00e08947 */ /* 0x001fea000383ffff */
[----:B------:R-:W-:Y:S05]  /*0330*/  EXIT ;  /* 0x000000000000794d */ /* 0x000fea0003800000 */
        .weak           $__internal_0_$__cuda_sm20_dsqrt_rn_f64_mediumpath_v1
        .type           $__internal_0_$__cuda_sm20_dsqrt_rn_f64_mediumpath_v1,@function
        .size           $__internal_0_$__cuda_sm20_dsqrt_rn_f64_mediumpath_v1,(.L_x_6 - $__internal_0_$__cuda_sm20_dsqrt_rn_f64_mediumpath_v1)
$__internal_0_$__cuda_sm20_dsqrt_rn_f64_mediumpath_v1:
[----:B------:R-:W-:Y:S01]  /*0340*/  ISETP.GE.U32.AND P0, PT, R6, -0x3400000, PT ;  /* 0xfcc000000600780c */ /* 0x000fe20003f06070 */
[----:B------:R-:W-:-:S12]  /*0350*/  IMAD.MOV.U32 R11, RZ, RZ, R17 ;  /* 0x000000ffff0b7224 */ /* 0x000fd800078e0011 */
[----:B------:R-:W-:Y:S05]  /*0360*/  @!P0 BRA `(.L_x_2) ;  /* 0x0000000000208947 */ /* 0x000fea0003800000 */
[----:B------:R-:W-:-:S10]  /*0370*/  DFMA.RM R8, R12, R10, R8 ;  /* 0x0000000a0c08722b */ /* 0x000fd40000004008 */
[----:B------:R-:W-:-:S05]  /*0380*/  IADD3 R6, P0, PT, R8, 0x1, RZ ;  /* 0x0000000108067810 */ /* 0x000fca0007f1e0ff */
[----:B------:R-:W-:-:S06]  /*0390*/  IMAD.X R7, RZ, RZ, R9, P0 ;  /* 0x000000ffff077224 */ /* 0x000fcc00000e0609 */
[----:B------:R-:W-:-:S08]  /*03a0*/  DFMA.RP R4, -R8, R6, R4 ;  /* 0x000000060804722b */ /* 0x000fd00000008104 */
[----:B------:R-:W-:-:S06]  /*03b0*/  DSETP.GT.AND P0, PT, R4, RZ, PT ;  /* 0x000000ff0400722a */ /* 0x000fcc0003f04000 */
[----:B------:R-:W-:Y:S02]  /*03c0*/  FSEL R6, R6, R8, P0 ;  /* 0x0000000806067208 */ /* 0x000fe40000000000 */
[----:B------:R-:W-:Y:S01]  /*03d0*/  FSEL R7, R7, R9, P0 ;  /* 0x0000000907077208 */ /* 0x000fe20000000000 */
[----:B------:R-:W-:Y:S06]  /*03e0*/  BRA `(.L_x_3) ;  /* 0x0000000000647947 */ /* 0x000fec0003800000 */
.L_x_2:
[----:B------:R-:W-:-:S14]  /*03f0*/  DSETP.NE.AND P0, PT, R4, RZ, PT ;  /* 0x000000ff0400722a */ /* 0x000fdc0003f05000 */
[----:B------:R-:W-:Y:S05]  /*0400*/  @!P0 BRA `(.L_x_4) ;  /* 0x0000000000588947 */ /* 0x000fea0003800000 */
[----:B------:R-:W-:-:S13]  /*0410*/  ISETP.GE.AND P0, PT, R5, RZ, PT ;  /* 0x000000ff0500720c */ /* 0x000fda0003f06270 */
[----:B------:R-:W-:Y:S02]  /*0420*/  @!P0 IMAD.MOV.U32 R6, RZ, RZ, 0x0 ;  /* 0x00000000ff068424 */ /* 0x000fe400078e00ff */
[----:B------:R-:W-:Y:S01]  /*0430*/  @!P0 IMAD.MOV.U32 R7, RZ, RZ, -0x80000 ;  /* 0xfff80000ff078424 */ /* 0x000fe200078e00ff */
[----:B------:R-:W-:Y:S06]  /*0440*/  @!P0 BRA `(.L_x_3) ;  /* 0x00000000004c8947 */ /* 0x000fec0003800000 */
[----:B------:R-:W-:-:S13]  /*0450*/  ISETP.GT.AND P0, PT, R5, 0x7fefffff, PT ;  /* 0x7fefffff0500780c */ /* 0x000fda0003f04270 */
[----:B------:R-:W-:Y:S05]  /*0460*/  @P0 BRA `(.L_x_4) ;  /* 0x0000000000400947 */ /* 0x000fea0003800000 */
[----:B------:R-:W-:Y:S01]  /*0470*/  DMUL R4, R4, 8.11296384146066816958e+31 ;  /* 0x4690000004047828 */ /* 0x000fe20000000000 */
[----:B------:R-:W-:Y:S02]  /*0480*/  IMAD.MOV.U32 R6, RZ, RZ, RZ ;  /* 0x000000ffff067224 */ /* 0x000fe400078e00ff */
[----:B------:R-:W-:Y:S02]  /*0490*/  IMAD.MOV.U32 R10, RZ, RZ, 0x0 ;  /* 0x00000000ff0a7424 */ /* 0x000fe400078e00ff */
[----:B------:R-:W-:Y:S01]  /*04a0*/  IMAD.MOV.U32 R11, RZ, RZ, 0x3fd80000 ;  /* 0x3fd80000ff0b7424 */ /* 0x000fe200078e00ff */
[----:B------:R-:W0:Y:S02]  /*04b0*/  MUFU.RSQ64H R7, R5 ;  /* 0x0000000500077308 */ /* 0x000e240000001c00 */
[----:B0-----:R-:W-:-:S08]  /*04c0*/  DMUL R8, R6, R6 ;  /* 0x0000000606087228 */ /* 0x001fd00000000000 */
[----:B------:R-:W-:-:S08]  /*04d0*/  DFMA R8, R4, -R8, 1 ;  /* 0x3ff000000408742b */ /* 0x000fd00000000808 */
[----:B------:R-:W-:Y:S02]  /*04e0*/  DFMA R10, R8, R10, 0.5 ;  /* 0x3fe00000080a742b */ /* 0x000fe4000000000a */
[----:B------:R-:W-:-:S08]  /*04f0*/  DMUL R8, R6, R8 ;  /* 0x0000000806087228 */ /* 0x000fd00000000000 */
[----:B------:R-:W-:-:S08]  /*0500*/  DFMA R8, R10, R8, R6 ;  /* 0x000000080a08722b */ /* 0x000fd00000000006 */
[----:B------:R-:W-:Y:S02]  /*0510*/  DMUL R6, R4, R8 ;  /* 0x0000000804067228 */ /* 0x000fe40000000000 */
[----:B------:R-:W-:-:S06]  /*0520*/  VIADD R9, R9, 0xfff00000 ;  /* 0xfff0000009097836 */ /* 0x000fcc0000000000 */
[----:B------:R-:W-:-:S08]  /*0530*/  DFMA R10, R6, -R6, R4 ;  /* 0x80000006060a722b */ /* 0x000fd00000000004 */
[----:B------:R-:W-:-:S10]  /*0540*/  DFMA R6, R8, R10, R6 ;  /* 0x0000000a0806722b */ /* 0x000fd40000000006 */
[----:B------:R-:W-:Y:S01]  /*0550*/  VIADD R7, R7, 0xfcb00000 ;  /* 0xfcb0000007077836 */ /* 0x000fe20000000000 */
[----:B------:R-:W-:Y:S06]  /*0560*/  BRA `(.L_x_3) ;  /* 0x0000000000047947 */ /* 0x000fec0003800000 */
.L_x_4:
[----:B------:R-:W-:-:S11]  /*0570*/  DADD R6, R4, R4 ;  /* 0x0000000004067229 */ /* 0x000fd60000000004 */
.L_x_3:
[----:B------:R-:W-:Y:S02]  /*0580*/  IMAD.MOV.U32 R4, RZ, RZ, R2 ;  /* 0x000000ffff047224 */ /* 0x000fe400078e0002 */
[----:B------:R-:W-:Y:S02]  /*0590*/  IMAD.MOV.U32 R5, RZ, RZ, 0x0 ;  /* 0x00000000ff057424 */ /* 0x000fe400078e00ff */
[----:B------:R-:W-:Y:S02]  /*05a0*/  IMAD.MOV.U32 R14, RZ, RZ, R6 ;  /* 0x000000ffff0e7224 */ /* 0x000fe400078e0006 */
[----:B------:R-:W-:Y:S01]  /*05b0*/  IMAD.MOV.U32 R15, RZ, RZ, R7 ;  /* 0x000000ffff0f7224 */ /* 0x000fe200078e0007 */
[----:B------:R-:W-:Y:S06]  /*05c0*/  RET.REL.NODEC R4 `(_Z5SievePcyy) ;  /* 0xfffffff8048c7950 */ /* 0x000fec0003c3ffff */
.L_x_5:
[----:B------:R-:W-:-:S00]  /*05d0*/  BRA `(.L_x_5) ;  /* 0xfffffffc00fc7947 */ /* 0x000fc0000383ffff */
[----:B------:R-:W-:-:S00]  /*05e0*/  NOP ;  /* 0x0000000000007918 */ /* 0x000fc00000000000 */
        /* <DEDUP_REMOVED lines=9> */
.L_x_6:


//--------------------- .nv.global.init           --------------------------
	.section	.nv.global.init,"aw",@progbits
	.align	4
.nv.global.init:
	.type		mrg32k3aM1SubSeq,@object
	.size		mrg32k3aM1SubSeq,(mrg32k3aM2SubSeq - mrg32k3aM1SubSeq)
mrg32k3aM1SubSeq:
        /*0000*/ 	.byte	0x0b, 0xcc, 0xee, 0x04, 0x73, 0x29, 0x8b, 0x6f, 0xf6, 0x53, 0x03, 0xf6, 0x23, 0xf6, 0xea, 0xda
        /* <DEDUP_REMOVED lines=125> */
	.type		mrg32k3aM2SubSeq,@object
	.size		mrg32k3aM2SubSeq,(mrg32k3aM1 - mrg32k3aM2SubSeq)
mrg32k3aM2SubSeq:
        /* <DEDUP_REMOVED lines=126> */
	.type		mrg32k3aM1,@object
	.size		mrg32k3aM1,(mrg32k3aM1Seq - mrg32k3aM1)
mrg32k3aM1:
        /* <DEDUP_REMOVED lines=144> */
	.type		mrg32k3aM1Seq,@object
	.size		mrg32k3aM1Seq,(mrg32k3aM2 - mrg32k3aM1Seq)
mrg32k3aM1Seq:
        /* <DEDUP_REMOVED lines=144> */
	.type		mrg32k3aM2,@object
	.size		mrg32k3aM2,(mrg32k3aM2Seq - mrg32k3aM2)
mrg32k3aM2:
        /* <DEDUP_REMOVED lines=144> */
	.type		mrg32k3aM2Seq,@object
	.size		mrg32k3aM2Seq,(precalc_xorwow_matrix - mrg32k3aM2Seq)
mrg32k3aM2Seq:
        /* <DEDUP_REMOVED lines=144> */
	.type		precalc_xorwow_matrix,@object
	.size		precalc_xorwow_matrix,(precalc_xorwow_offset_matrix - precalc_xorwow_matrix)
precalc_xorwow_matrix:
        /* <DEDUP_REMOVED lines=6400> */
	.type		precalc_xorwow_offset_matrix,@object
	.size		precalc_xorwow_offset_matrix,(.L_1 - precalc_xorwow_offset_matrix)
precalc_xorwow_offset_matrix:
        /* <DEDUP_REMOVED lines=6400> */
.L_1:


//--------------------- .nv.shared.reserved.0     --------------------------
	.section	.nv.shared.reserved.0,"aw",@nobits
	.weak		__nv_reservedSMEM_offset_0_alias
	.size		__nv_reservedSMEM_offset_0_alias, 0, 64
	.other		__nv_reservedSMEM_offset_0_alias,@"STO_CUDA_RESERVED_SHARED STV_DEFAULT"
__nv_reservedSMEM_offset_0_alias:
	.zero		0
	.zero		64


//--------------------- .nv.constant0._Z5SievePcyy --------------------------
	.section	.nv.constant0._Z5SievePcyy,"a",@progbits
	.sectionflags	@""
	.align	4
.nv.constant0._Z5SievePcyy:
	.zero		920


//--------------------- SYMBOLS --------------------------

	.type		.nv.reservedSmem.offset0,@object
	.size		.nv.reservedSmem.offset0,0x4
